//
// Generated by NVIDIA NVVM Compiler
//
// Compiler Build ID: CL-36424714
// Cuda compilation tools, release 13.0, V13.0.88
// Based on NVVM 20.0.0
//

.version 9.0
.target sm_100
.address_size 64

	// .globl	_Z14GPU_vector_addPiS_S_

.visible .entry _Z14GPU_vector_addPiS_S_(
	.param .u64 .ptr .align 1 _Z14GPU_vector_addPiS_S__param_0,
	.param .u64 .ptr .align 1 _Z14GPU_vector_addPiS_S__param_1,
	.param .u64 .ptr .align 1 _Z14GPU_vector_addPiS_S__param_2
)
{
	.reg .b32 	%r<8>;
	.reg .b64 	%rd<11>;

	ld.param.u64 	%rd1, [_Z14GPU_vector_addPiS_S__param_0];
	ld.param.u64 	%rd2, [_Z14GPU_vector_addPiS_S__param_1];
	ld.param.u64 	%rd3, [_Z14GPU_vector_addPiS_S__param_2];
	cvta.to.global.u64 	%rd4, %rd3;
	cvta.to.global.u64 	%rd5, %rd2;
	cvta.to.global.u64 	%rd6, %rd1;
	mov.u32 	%r1, %ctaid.x;
	mov.u32 	%r2, %ntid.x;
	mov.u32 	%r3, %tid.x;
	mad.lo.s32 	%r4, %r1, %r2, %r3;
	mul.wide.s32 	%rd7, %r4, 4;
	add.s64 	%rd8, %rd6, %rd7;
	ld.global.u32 	%r5, [%rd8];
	add.s64 	%rd9, %rd5, %rd7;
	ld.global.u32 	%r6, [%rd9];
	add.s32 	%r7, %r6, %r5;
	add.s64 	%rd10, %rd4, %rd7;
	st.global.u32 	[%rd10], %r7;
	ret;

}


// ===== COMPILED SASS (sm_100) =====

	.target	sm_100

	.elftype	@"ET_EXEC"


//--------------------- .note.nv.tkinfo           --------------------------
	.section	.note.nv.tkinfo,"",@"SHT_NOTE"
	.sectionflags	@"SHF_NOTE_NV_TKINFO"
	.tkinfo
        /*0018*/ 	.word	0x00000002
        /*0030*/ 	.string	""
        /*0030*/ 	.string	"ptxas"
        /*0030*/ 	.string	"Cuda compilation tools, release 13.0, V13.0.88"
        /*0030*/ 	.string	"Build cuda_13.0.r13.0/compiler.36424714_0"
        /*0030*/ 	.string	"-arch sm_100 -m 64 "



//--------------------- .note.nv.cuinfo           --------------------------
	.section	.note.nv.cuinfo,"",@"SHT_NOTE"
	.sectionflags	@"SHF_NOTE_NV_CUINFO"
        /*0018*/ 	.short	0x0002
        /*001a*/ 	.short	0x0064
        /*001c*/ 	.short	0x0082
	.zero		2


//--------------------- .nv.info                  --------------------------
	.section	.nv.info,"",@"SHT_CUDA_INFO"
	.align	4


	//----- nvinfo : EIATTR_REGCOUNT
	.align		4
        /*0000*/ 	.byte	0x04, 0x2f
        /*0002*/ 	.short	(.L_1 - .L_0)
	.align		4
.L_0:
        /*0004*/ 	.word	index@(_Z14GPU_vector_addPiS_S_)
        /*0008*/ 	.word	0x0000000c


	//----- nvinfo : EIATTR_FRAME_SIZE
	.align		4
.L_1:
        /*000c*/ 	.byte	0x04, 0x11
        /*000e*/ 	.short	(.L_3 - .L_2)
	.align		4
.L_2:
        /*0010*/ 	.word	index@(_Z14GPU_vector_addPiS_S_)
        /*0014*/ 	.word	0x00000000


	//----- nvinfo : EIATTR_MIN_STACK_SIZE
	.align		4
.L_3:
        /*0018*/ 	.byte	0x04, 0x12
        /*001a*/ 	.short	(.L_5 - .L_4)
	.align		4
.L_4:
        /*001c*/ 	.word	index@(_Z14GPU_vector_addPiS_S_)
        /*0020*/ 	.word	0x00000000
.L_5:


//--------------------- .nv.compat                --------------------------
	.section	.nv.compat,"",@"SHT_CUDA_COMPAT_INFO"
	.align	4
        /*0000*/ 	.byte	0x02, 0x09, 0x00, 0x00, 0x02, 0x02, 0x01, 0x00, 0x02, 0x05, 0x05, 0x00, 0x03, 0x07, 0x01, 0x01
        /*0010*/ 	.byte	0x02, 0x03, 0x00, 0x00, 0x02, 0x06, 0x01, 0x00, 0x04, 0x0b, 0x08, 0x00, 0x09, 0x00, 0x00, 0x00
        /*0020*/ 	.byte	0x00, 0x00, 0x00, 0x00


//--------------------- .nv.info._Z14GPU_vector_addPiS_S_ --------------------------
	.section	.nv.info._Z14GPU_vector_addPiS_S_,"",@"SHT_CUDA_INFO"
	.sectionflags	@""
	.align	4


	//----- nvinfo : EIATTR_CUDA_API_VERSION
	.align		4
        /*0000*/ 	.byte	0x04, 0x37
        /*0002*/ 	.short	(.L_7 - .L_6)
.L_6:
        /*0004*/ 	.word	0x00000082


	//----- nvinfo : EIATTR_KPARAM_INFO
	.align		4
.L_7:
        /*0008*/ 	.byte	0x04, 0x17
        /*000a*/ 	.short	(.L_9 - .L_8)
.L_8:
        /*000c*/ 	.word	0x00000000
        /*0010*/ 	.short	0x0002
        /*0012*/ 	.short	0x0010
        /*0014*/ 	.byte	0x00, 0xf5, 0x21, 0x00


	//----- nvinfo : EIATTR_KPARAM_INFO
	.align		4
.L_9:
        /*0018*/ 	.byte	0x04, 0x17
        /*001a*/ 	.short	(.L_11 - .L_10)
.L_10:
        /*001c*/ 	.word	0x00000000
        /*0020*/ 	.short	0x0001
        /*0022*/ 	.short	0x0008
        /*0024*/ 	.byte	0x00, 0xf5, 0x21, 0x00


	//----- nvinfo : EIATTR_KPARAM_INFO
	.align		4
.L_11:
        /*0028*/ 	.byte	0x04, 0x17
        /*002a*/ 	.short	(.L_13 - .L_12)
.L_12:
        /*002c*/ 	.word	0x00000000
        /*0030*/ 	.short	0x0000
        /*0032*/ 	.short	0x0000
        /*0034*/ 	.byte	0x00, 0xf5, 0x21, 0x00


	//----- nvinfo : EIATTR_SPARSE_MMA_MASK
	.align		4
.L_13:
        /*0038*/ 	.byte	0x03, 0x50
        /*003a*/ 	.short	0x0000


	//----- nvinfo : EIATTR_MAXREG_COUNT
	.align		4
        /*003c*/ 	.byte	0x03, 0x1b
        /*003e*/ 	.short	0x00ff


	//----- nvinfo : EIATTR_MERCURY_ISA_VERSION
	.align		4
        /*0040*/ 	.byte	0x03, 0x5f
        /*0042*/ 	.short	0x0101


	//----- nvinfo : EIATTR_VRC_CTA_INIT_COUNT
	.align		4
        /*0044*/ 	.byte	0x02, 0x4a
	.zero		1
	.zero		1


	//----- nvinfo : EIATTR_EXIT_INSTR_OFFSETS
	.align		4
        /*0048*/ 	.byte	0x04, 0x1c
        /*004a*/ 	.short	(.L_15 - .L_14)


	//   ....[0]....
.L_14:
        /*004c*/ 	.word	0x00000100


	//----- nvinfo : EIATTR_CBANK_PARAM_SIZE
	.align		4
.L_15:
        /*0050*/ 	.byte	0x03, 0x19
        /*0052*/ 	.short	0x0018


	//----- nvinfo : EIATTR_PARAM_CBANK
	.align		4
        /*0054*/ 	.byte	0x04, 0x0a
        /*0056*/ 	.short	(.L_17 - .L_16)
	.align		4
.L_16:
        /*0058*/ 	.word	index@(.nv.constant0._Z14GPU_vector_addPiS_S_)
        /*005c*/ 	.short	0x0380
        /*005e*/ 	.short	0x0018


	//----- nvinfo : EIATTR_SW_WAR
	.align		4
.L_17:
        /*0060*/ 	.byte	0x04, 0x36
        /*0062*/ 	.short	(.L_19 - .L_18)
.L_18:
        /*0064*/ 	.word	0x00000008
.L_19:


//--------------------- .nv.callgraph             --------------------------
	.section	.nv.callgraph,"",@"SHT_CUDA_CALLGRAPH"
	.align	4
	.sectionentsize	8
	.align		4
        /*0000*/ 	.word	0x00000000
	.align		4
        /*0004*/ 	.word	0xffffffff
	.align		4
        /*0008*/ 	.word	0x00000000
	.align		4
        /*000c*/ 	.word	0xfffffffe
	.align		4
        /*0010*/ 	.word	0x00000000
	.align		4
        /*0014*/ 	.word	0xfffffffd
	.align		4
        /*0018*/ 	.word	0x00000000
	.align		4
        /*001c*/ 	.word	0xfffffffc


//--------------------- .text._Z14GPU_vector_addPiS_S_ --------------------------
	.section	.text._Z14GPU_vector_addPiS_S_,"ax",@progbits
	.align	128
        .global         _Z14GPU_vector_addPiS_S_
        .type           _Z14GPU_vector_addPiS_S_,@function
        .size           _Z14GPU_vector_addPiS_S_,(.L_x_1 - _Z14GPU_vector_addPiS_S_)
        .other          _Z14GPU_vector_addPiS_S_,@"STO_CUDA_ENTRY STV_DEFAULT"
_Z14GPU_vector_addPiS_S_:
.text._Z14GPU_vector_addPiS_S_:
[----:B------:R-:W-:Y:S01]  /*0000*/  LDC R1, c[0x0][0x37c] ;  /* 0x0000df00ff017b82 */ /* 0x000fe20000000800 */
[----:B------:R-:W0:Y:S07]  /*0010*/  S2R R0, SR_TID.X ;  /* 0x0000000000007919 */ /* 0x000e2e0000002100 */
[----:B------:R-:W0:Y:S01]  /*0020*/  S2UR UR6, SR_CTAID.X ;  /* 0x00000000000679c3 */ /* 0x000e220000002500 */
[----:B------:R-:W1:Y:S07]  /*0030*/  LDCU.64 UR4, c[0x0][0x358] ;  /* 0x00006b00ff0477ac */ /* 0x000e6e0008000a00 */
[----:B------:R-:W0:Y:S08]  /*0040*/  LDC R9, c[0x0][0x360] ;  /* 0x0000d800ff097b82 */ /* 0x000e300000000800 */
[----:B------:R-:W2:Y:S08]  /*0050*/  LDC.64 R2, c[0x0][0x380] ;  /* 0x0000e000ff027b82 */ /* 0x000eb00000000a00 */
[----:B------:R-:W3:Y:S01]  /*0060*/  LDC.64 R4, c[0x0][0x388] ;  /* 0x0000e200ff047b82 */ /* 0x000ee20000000a00 */
[----:B0-----:R-:W-:-:S07]  /*0070*/  IMAD R9, R9, UR6, R0 ;  /* 0x0000000609097c24 */ /* 0x001fce000f8e0200 */
[----:B------:R-:W0:Y:S01]  /*0080*/  LDC.64 R6, c[0x0][0x390] ;  /* 0x0000e400ff067b82 */ /* 0x000e220000000a00 */
[----:B--2---:R-:W-:-:S06]  /*0090*/  IMAD.WIDE R2, R9, 0x4, R2 ;  /* 0x0000000409027825 */ /* 0x004fcc00078e0202 */
[----:B-1----:R-:W2:Y:S01]  /*00a0*/  LDG.E R2, desc[UR4][R2.64] ;  /* 0x0000000402027981 */ /* 0x002ea2000c1e1900 */
[----:B---3--:R-:W-:-:S06]  /*00b0*/  IMAD.WIDE R4, R9, 0x4, R4 ;  /* 0x0000000409047825 */ /* 0x008fcc00078e0204 */
[----:B------:R-:W2:Y:S01]  /*00c0*/  LDG.E R5, desc[UR4][R4.64] ;  /* 0x0000000404057981 */ /* 0x000ea2000c1e1900 */
[----:B0-----:R-:W-:Y:S01]  /*00d0*/  IMAD.WIDE R6, R9, 0x4, R6 ;  /* 0x0000000409067825 */ /* 0x001fe200078e0206 */
[----:B--2---:R-:W-:-:S05]  /*00e0*/  IADD3 R9, PT, PT, R2, R5, RZ ;  /* 0x0000000502097210 */ /* 0x004fca0007ffe0ff */
[----:B------:R-:W-:Y:S01]  /*00f0*/  STG.E desc[UR4][R6.64], R9 ;  /* 0x0000000906007986 */ /* 0x000fe2000c101904 */
[----:B------:R-:W-:Y:S05]  /*0100*/  EXIT ;  /* 0x000000000000794d */ /* 0x000fea0003800000 */
.L_x_0:
[----:B------:R-:W-:-:S00]  /*0110*/  BRA `(.L_x_0) ;  /* 0xfffffffc00fc7947 */ /* 0x000fc0000383ffff */
[----:B------:R-:W-:-:S00]  /*0120*/  NOP ;  /* 0x0000000000007918 */ /* 0x000fc00000000000 */
        /* <DEDUP_REMOVED lines=13> */
.L_x_1:


//--------------------- .nv.shared.reserved.0     --------------------------
	.section	.nv.shared.reserved.0,"aw",@nobits
	.weak		__nv_reservedSMEM_offset_0_alias
	.size		__nv_reservedSMEM_offset_0_alias, 0, 64
	.other		__nv_reservedSMEM_offset_0_alias,@"STO_CUDA_RESERVED_SHARED STV_DEFAULT"
__nv_reservedSMEM_offset_0_alias:
	.zero		0
	.zero		64


//--------------------- .nv.constant0._Z14GPU_vector_addPiS_S_ --------------------------
	.section	.nv.constant0._Z14GPU_vector_addPiS_S_,"a",@progbits
	.sectionflags	@""
	.align	4
.nv.constant0._Z14GPU_vector_addPiS_S_:
	.zero		920


//--------------------- SYMBOLS --------------------------

	.type		.nv.reservedSmem.offset0,@object
	.size		.nv.reservedSmem.offset0,0x4
